	.headerflags	@"EF_CUDA_TEXMODE_UNIFIED EF_CUDA_64BIT_ADDRESS EF_CUDA_ACCELERATORS EF_CUDA_SM90 EF_CUDA_VIRTUAL_SM(EF_CUDA_SM90)"
	.elftype	@"ET_EXEC"


//--------------------- .nv.info                  --------------------------
	.section	.nv.info,"",@"SHT_CUDA_INFO"
	.align	4


	//----- nvinfo : EIATTR_REGCOUNT
	.align		4
        /*0000*/ 	.byte	0x04, 0x2f
        /*0002*/ 	.short	(.L_1 - .L_0)
	.align		4
.L_0:
        /*0004*/ 	.word	index@(triton_poi_fused_clone_mul_relu_2)
        /*0008*/ 	.word	0x00000011


	//----- nvinfo : EIATTR_MIN_STACK_SIZE
	.align		4
.L_1:
        /*000c*/ 	.byte	0x04, 0x12
        /*000e*/ 	.short	(.L_3 - .L_2)
	.align		4
.L_2:
        /*0010*/ 	.word	index@(triton_poi_fused_clone_mul_relu_2)
        /*0014*/ 	.word	0x00000000


	//----- nvinfo : EIATTR_FRAME_SIZE
	.align		4
.L_3:
        /*0018*/ 	.byte	0x04, 0x11
        /*001a*/ 	.short	(.L_5 - .L_4)
	.align		4
.L_4:
        /*001c*/ 	.word	index@(triton_poi_fused_clone_mul_relu_2)
        /*0020*/ 	.word	0x00000000


	//----- nvinfo : EIATTR_MIN_STACK_SIZE
	.align		4
.L_5:
        /*0024*/ 	.byte	0x04, 0x12
        /*0026*/ 	.short	(.L_7 - .L_6)
	.align		4
.L_6:
        /*0028*/ 	.word	index@(triton_poi_fused_clone_mul_relu_2)
        /*002c*/ 	.word	0x00000000
.L_7:


//--------------------- .nv.info.triton_poi_fused_clone_mul_relu_2 --------------------------
	.section	.nv.info.triton_poi_fused_clone_mul_relu_2,"",@"SHT_CUDA_INFO"
	.sectionflags	@""
	.align	4


	//----- nvinfo : EIATTR_CUDA_API_VERSION
	.align		4
        /*0000*/ 	.byte	0x04, 0x37
        /*0002*/ 	.short	(.L_9 - .L_8)
.L_8:
        /*0004*/ 	.word	0x0000007c


	//----- nvinfo : EIATTR_KPARAM_INFO
	.align		4
.L_9:
        /*0008*/ 	.byte	0x04, 0x17
        /*000a*/ 	.short	(.L_11 - .L_10)
.L_10:
        /*000c*/ 	.word	0x00000000
        /*0010*/ 	.short	0x0004
        /*0012*/ 	.short	0x001c
        /*0014*/ 	.byte	0x00, 0xf0, 0x11, 0x00


	//----- nvinfo : EIATTR_KPARAM_INFO
	.align		4
.L_11:
        /*0018*/ 	.byte	0x04, 0x17
        /*001a*/ 	.short	(.L_13 - .L_12)
.L_12:
        /*001c*/ 	.word	0x00000000
        /*0020*/ 	.short	0x0003
        /*0022*/ 	.short	0x0018
        /*0024*/ 	.byte	0x00, 0xf0, 0x11, 0x00


	//----- nvinfo : EIATTR_KPARAM_INFO
	.align		4
.L_13:
        /*0028*/ 	.byte	0x04, 0x17
        /*002a*/ 	.short	(.L_15 - .L_14)
.L_14:
        /*002c*/ 	.word	0x00000000
        /*0030*/ 	.short	0x0002
        /*0032*/ 	.short	0x0010
        /*0034*/ 	.byte	0x00, 0xf4, 0x21, 0x00


	//----- nvinfo : EIATTR_KPARAM_INFO
	.align		4
.L_15:
        /*0038*/ 	.byte	0x04, 0x17
        /*003a*/ 	.short	(.L_17 - .L_16)
.L_16:
        /*003c*/ 	.word	0x00000000
        /*0040*/ 	.short	0x0001
        /*0042*/ 	.short	0x0008
        /*0044*/ 	.byte	0x00, 0xf4, 0x21, 0x00


	//----- nvinfo : EIATTR_KPARAM_INFO
	.align		4
.L_17:
        /*0048*/ 	.byte	0x04, 0x17
        /*004a*/ 	.short	(.L_19 - .L_18)
.L_18:
        /*004c*/ 	.word	0x00000000
        /*0050*/ 	.short	0x0000
        /*0052*/ 	.short	0x0000
        /*0054*/ 	.byte	0x00, 0xf4, 0x21, 0x00


	//----- nvinfo : EIATTR_SPARSE_MMA_MASK
	.align		4
.L_19:
        /*0058*/ 	.byte	0x03, 0x50
        /*005a*/ 	.short	0x0000


	//----- nvinfo : EIATTR_MAXREG_COUNT
	.align		4
        /*005c*/ 	.byte	0x03, 0x1b
        /*005e*/ 	.short	0x00ff


	//----- nvinfo : EIATTR_EXIT_INSTR_OFFSETS
	.align		4
        /*0060*/ 	.byte	0x04, 0x1c
        /*0062*/ 	.short	(.L_21 - .L_20)


	//   ....[0]....
.L_20:
        /*0064*/ 	.word	0x00000370


	//   ....[1]....
        /*0068*/ 	.word	0x000003d0


	//----- nvinfo : EIATTR_REQNTID
	.align		4
.L_21:
        /*006c*/ 	.byte	0x04, 0x10
        /*006e*/ 	.short	(.L_23 - .L_22)
.L_22:
        /*0070*/ 	.word	0x00000020
        /*0074*/ 	.word	0x00000001
        /*0078*/ 	.word	0x00000001


	//----- nvinfo : EIATTR_CBANK_PARAM_SIZE
	.align		4
.L_23:
        /*007c*/ 	.byte	0x03, 0x19
        /*007e*/ 	.short	0x0020


	//----- nvinfo : EIATTR_PARAM_CBANK
	.align		4
        /*0080*/ 	.byte	0x04, 0x0a
        /*0082*/ 	.short	(.L_25 - .L_24)
	.align		4
.L_24:
        /*0084*/ 	.word	index@(.nv.constant0.triton_poi_fused_clone_mul_relu_2)
        /*0088*/ 	.short	0x0210
        /*008a*/ 	.short	0x0020


	//----- nvinfo : EIATTR_SW_WAR
	.align		4
.L_25:
        /*008c*/ 	.byte	0x04, 0x36
        /*008e*/ 	.short	(.L_27 - .L_26)
.L_26:
        /*0090*/ 	.word	0x00000008
.L_27:


//--------------------- .nv.callgraph             --------------------------
	.section	.nv.callgraph,"",@"SHT_CUDA_CALLGRAPH"
	.align	4
	.sectionentsize	8
	.align		4
        /*0000*/ 	.word	0x00000000
	.align		4
        /*0004*/ 	.word	0xffffffff
	.align		4
        /*0008*/ 	.word	0x00000000
	.align		4
        /*000c*/ 	.word	0xfffffffe
	.align		4
        /*0010*/ 	.word	0x00000000
	.align		4
        /*0014*/ 	.word	0xfffffffd
	.align		4
        /*0018*/ 	.word	0x00000000
	.align		4
        /*001c*/ 	.word	0xfffffffc


//--------------------- .text.triton_poi_fused_clone_mul_relu_2 --------------------------
	.section	.text.triton_poi_fused_clone_mul_relu_2,"ax",@progbits
	.sectionflags	@"SHF_BARRIERS=1"
	.align	128
        .global         triton_poi_fused_clone_mul_relu_2
        .type           triton_poi_fused_clone_mul_relu_2,@function
        .size           triton_poi_fused_clone_mul_relu_2,(.L_x_1 - triton_poi_fused_clone_mul_relu_2)
        .other          triton_poi_fused_clone_mul_relu_2,@"STO_CUDA_ENTRY STV_DEFAULT"
triton_poi_fused_clone_mul_relu_2:
.text.triton_poi_fused_clone_mul_relu_2:
[----:B------:R-:W0:Y:S02]  /*0000*/  LDC R1, c[0x0][0x28] ;  /* 0x00000a00ff017b82 */ /* 0x000e240000000800 */
[----:B------:R-:W1:Y:S01]  /*0010*/  S2R R13, SR_TID.X ;  /* 0x00000000000d7919 */ /* 0x000e620000002100 */
[----:B------:R-:W2:Y:S01]  /*0020*/  LDC.64 R4, c[0x0][0x218] ;  /* 0x00008600ff047b82 */ /* 0x000ea20000000a00 */
[----:B------:R-:W-:Y:S01]  /*0030*/  ULDC.64 UR6, c[0x0][0x208] ;  /* 0x0000820000067ab9 */ /* 0x000fe20000000a00 */
[----:B------:R-:W3:Y:S01]  /*0040*/  S2R R8, SR_CTAID.X ;  /* 0x0000000000087919 */ /* 0x000ee20000002500 */
[----:B------:R-:W4:Y:S05]  /*0050*/  S2R R10, SR_CTAID.Y ;  /* 0x00000000000a7919 */ /* 0x000f2a0000002600 */
[----:B------:R-:W5:Y:S01]  /*0060*/  LDC.64 R2, c[0x0][0x210] ;  /* 0x00008400ff027b82 */ /* 0x000f620000000a00 */
[----:B-1----:R-:W-:-:S02]  /*0070*/  SHF.R.U32.HI R6, RZ, 0x1, R13 ;  /* 0x00000001ff067819 */ /* 0x002fc4000001160d */
[----:B------:R-:W-:Y:S02]  /*0080*/  LOP3.LUT R0, R13, 0x10, RZ, 0xc0, !PT ;  /* 0x000000100d007812 */ /* 0x000fe400078ec0ff */
[----:B------:R-:W-:Y:S02]  /*0090*/  SGXT.U32 R6, R6, 0x3 ;  /* 0x000000030606781a */ /* 0x000fe40000000000 */
[----:B------:R-:W-:Y:S01]  /*00a0*/  SHF.R.U32.HI R7, RZ, 0x1, R0 ;  /* 0x00000001ff077819 */ /* 0x000fe20000011600 */
[----:B----4-:R-:W-:-:S03]  /*00b0*/  IMAD.SHL.U32 R0, R10, 0x2, RZ ;  /* 0x000000020a007824 */ /* 0x010fc600078e00ff */
[----:B------:R-:W-:Y:S02]  /*00c0*/  LOP3.LUT R7, R6, R7, RZ, 0xfc, !PT ;  /* 0x0000000706077212 */ /* 0x000fe400078efcff */
[----:B---3--:R-:W-:Y:S01]  /*00d0*/  SHF.R.S32.HI R6, RZ, 0x1b, R8 ;  /* 0x0000001bff067819 */ /* 0x008fe20000011408 */
[----:B------:R-:W-:-:S03]  /*00e0*/  IMAD.SHL.U32 R8, R8, 0x10, RZ ;  /* 0x0000001008087824 */ /* 0x000fc600078e00ff */
[----:B------:R-:W-:Y:S02]  /*00f0*/  SGXT R6, R6, 0x1 ;  /* 0x000000010606781a */ /* 0x000fe40000000200 */
[----:B------:R-:W-:-:S04]  /*0100*/  LOP3.LUT R9, R7, R8, RZ, 0xfc, !PT ;  /* 0x0000000807097212 */ /* 0x000fc800078efcff */
[----:B------:R-:W-:Y:S02]  /*0110*/  LEA.HI R10, R6, R9, RZ, 0x2 ;  /* 0x00000009060a7211 */ /* 0x000fe400078f10ff */
[----:B------:R-:W-:Y:S02]  /*0120*/  LOP3.LUT R6, R0, 0x1, R13, 0xf8, !PT ;  /* 0x0000000100067812 */ /* 0x000fe400078ef80d */
[C---:B------:R-:W-:Y:S02]  /*0130*/  ISETP.GE.AND P1, PT, R9.reuse, 0x10, PT ;  /* 0x000000100900780c */ /* 0x040fe40003f26270 */
[----:B------:R-:W-:Y:S01]  /*0140*/  LOP3.LUT R10, R10, 0xfffffffc, RZ, 0xc0, !PT ;  /* 0xfffffffc0a0a7812 */ /* 0x000fe200078ec0ff */
[----:B------:R-:W-:Y:S01]  /*0150*/  IMAD R11, R9, 0x4, R6 ;  /* 0x00000004090b7824 */ /* 0x000fe200078e0206 */
[----:B------:R-:W-:-:S03]  /*0160*/  ISETP.LT.AND P0, PT, R6, 0x4, !P1 ;  /* 0x000000040600780c */ /* 0x000fc60004f01270 */
[----:B------:R-:W-:Y:S02]  /*0170*/  IMAD.IADD R9, R9, 0x1, -R10 ;  /* 0x0000000109097824 */ /* 0x000fe400078e0a0a */
[----:B------:R-:W-:Y:S02]  /*0180*/  IMAD.MOV.U32 R10, RZ, RZ, RZ ;  /* 0x000000ffff0a7224 */ /* 0x000fe400078e00ff */
[----:B--2---:R-:W-:-:S04]  /*0190*/  IMAD.WIDE R4, R9, 0x4, R4 ;  /* 0x0000000409047825 */ /* 0x004fc800078e0204 */
[----:B------:R-:W-:Y:S01]  /*01a0*/  IMAD.MOV.U32 R9, RZ, RZ, RZ ;  /* 0x000000ffff097224 */ /* 0x000fe200078e00ff */
[----:B------:R-:W2:Y:S01]  /*01b0*/  @!P1 LDG.E.EL R10, desc[UR6][R4.64] ;  /* 0x00000006040a9981 */ /* 0x000ea2000c2e1900 */
[----:B-----5:R-:W-:-:S05]  /*01c0*/  IMAD.WIDE R2, R11, 0x4, R2 ;  /* 0x000000040b027825 */ /* 0x020fca00078e0202 */
[----:B------:R1:W2:Y:S01]  /*01d0*/  @P0 LDG.E.EL R9, desc[UR6][R2.64] ;  /* 0x0000000602090981 */ /* 0x0002a2000c2e1900 */
[----:B------:R-:W3:Y:S01]  /*01e0*/  S2UR UR5, SR_CgaCtaId ;  /* 0x00000000000579c3 */ /* 0x000ee20000008800 */
[----:B------:R-:W-:Y:S01]  /*01f0*/  LOP3.LUT R6, R13, 0x1, RZ, 0xc0, !PT ;  /* 0x000000010d067812 */ /* 0x000fe200078ec0ff */
[----:B------:R-:W-:Y:S01]  /*0200*/  IMAD.SHL.U32 R7, R7, 0x4, RZ ;  /* 0x0000000407077824 */ /* 0x000fe200078e00ff */
[----:B------:R-:W-:-:S03]  /*0210*/  SHF.R.U32.HI R14, RZ, 0x4, R13 ;  /* 0x00000004ff0e7819 */ /* 0x000fc6000001160d */
[----:B------:R-:W-:Y:S01]  /*0220*/  IMAD.SHL.U32 R12, R6, 0x40, RZ ;  /* 0x00000040060c7824 */ /* 0x000fe200078e00ff */
[----:B------:R-:W-:-:S04]  /*0230*/  UMOV UR4, 0x400 ;  /* 0x0000040000047882 */ /* 0x000fc80000000000 */
[----:B------:R-:W-:Y:S02]  /*0240*/  LOP3.LUT R11, R12, R7, RZ, 0xfc, !PT ;  /* 0x000000070c0b7212 */ /* 0x000fe400078efcff */
[----:B------:R-:W-:-:S04]  /*0250*/  SGXT.U32 R7, R14, 0x1 ;  /* 0x000000010e07781a */ /* 0x000fc80000000000 */
[----:B------:R-:W-:Y:S01]  /*0260*/  LOP3.LUT R7, R0, R7, RZ, 0xfc, !PT ;  /* 0x0000000700077212 */ /* 0x000fe200078efcff */
[----:B---3--:R-:W-:-:S06]  /*0270*/  UPRMT UR4, UR5, 0x654, UR4 ;  /* 0x0000065405047896 */ /* 0x008fcc0008000004 */
[----:B------:R-:W-:-:S05]  /*0280*/  LEA R6, R6, UR4, 0x2 ;  /* 0x0000000406067c11 */ /* 0x000fca000f8e10ff */
[----:B------:R-:W-:Y:S01]  /*0290*/  IMAD.IADD R11, R6, 0x1, R11 ;  /* 0x00000001060b7824 */ /* 0x000fe200078e020b */
[----:B------:R-:W-:-:S04]  /*02a0*/  LOP3.LUT R8, R8, 0xf, R13, 0xf8, !PT ;  /* 0x0000000f08087812 */ /* 0x000fc800078ef80d */
[----:B------:R-:W-:Y:S02]  /*02b0*/  ISETP.GE.AND P0, PT, R8, 0x10, PT ;  /* 0x000000100800780c */ /* 0x000fe40003f06270 */
[----:B-1----:R-:W-:Y:S02]  /*02c0*/  SHF.R.U32.HI R2, RZ, 0x2, R13 ;  /* 0x00000002ff027819 */ /* 0x002fe4000001160d */
[----:B------:R-:W-:Y:S02]  /*02d0*/  ISETP.LT.AND P0, PT, R7, 0x4, !P0 ;  /* 0x000000040700780c */ /* 0x000fe40004701270 */
[----:B------:R-:W-:Y:S02]  /*02e0*/  LOP3.LUT R3, R2, 0x4, RZ, 0xc0, !PT ;  /* 0x0000000402037812 */ /* 0x000fe400078ec0ff */
[----:B------:R-:W-:-:S03]  /*02f0*/  LOP3.LUT R2, R13, 0x1f, RZ, 0xc0, !PT ;  /* 0x0000001f0d027812 */ /* 0x000fc600078ec0ff */
[----:B------:R-:W-:-:S04]  /*0300*/  VIADD R3, R3, UR4 ;  /* 0x0000000403037c36 */ /* 0x000fc80008000000 */
[----:B------:R-:W-:Y:S02]  /*0310*/  IMAD R4, R2, 0x4, R3 ;  /* 0x0000000402047824 */ /* 0x000fe400078e0203 */
[----:B--2---:R-:W-:Y:S01]  /*0320*/  FADD R0, R10, R9 ;  /* 0x000000090a007221 */ /* 0x004fe20000000000 */
[----:B------:R-:W-:-:S04]  /*0330*/  FSETP.GEU.AND P1, PT, R9, -R10, PT ;  /* 0x8000000a0900720b */ /* 0x000fc80003f2e000 */
[----:B------:R-:W-:-:S05]  /*0340*/  FSEL R0, R0, RZ, P1 ;  /* 0x000000ff00007208 */ /* 0x000fca0000800000 */
[----:B------:R1:W-:Y:S01]  /*0350*/  STS [R11], R0 ;  /* 0x000000000b007388 */ /* 0x0003e20000000800 */
[----:B------:R-:W-:Y:S06]  /*0360*/  BAR.SYNC.DEFER_BLOCKING 0x0 ;  /* 0x0000000000007b1d */ /* 0x000fec0000010000 */
[----:B-1----:R-:W-:Y:S05]  /*0370*/  @!P0 EXIT ;  /* 0x000000000000894d */ /* 0x002fea0003800000 */
[----:B------:R-:W0:Y:S01]  /*0380*/  LDS R5, [R4] ;  /* 0x0000000004057984 */ /* 0x000e220000000800 */
[----:B------:R-:W1:Y:S01]  /*0390*/  LDC.64 R2, c[0x0][0x220] ;  /* 0x00008800ff027b82 */ /* 0x000e620000000a00 */
[----:B------:R-:W-:-:S04]  /*03a0*/  IMAD R7, R7, 0x10, R8 ;  /* 0x0000001007077824 */ /* 0x000fc800078e0208 */
[----:B-1----:R-:W-:-:S05]  /*03b0*/  IMAD.WIDE R2, R7, 0x4, R2 ;  /* 0x0000000407027825 */ /* 0x002fca00078e0202 */
[----:B0-----:R-:W-:Y:S01]  /*03c0*/  STG.E desc[UR6][R2.64], R5 ;  /* 0x0000000502007986 */ /* 0x001fe2000c101906 */
[----:B------:R-:W-:Y:S05]  /*03d0*/  EXIT ;  /* 0x000000000000794d */ /* 0x000fea0003800000 */
.L_x_0:
[----:B------:R-:W-:-:S00]  /*03e0*/  BRA `(.L_x_0) ;  /* 0xfffffffc00fc7947 */ /* 0x000fc0000383ffff */
[----:B------:R-:W-:-:S00]  /*03f0*/  NOP ;  /* 0x0000000000007918 */ /* 0x000fc00000000000 */
        /* <DEDUP_REMOVED lines=8> */
.L_x_1:


//--------------------- .nv.shared.triton_poi_fused_clone_mul_relu_2 --------------------------
	.section	.nv.shared.triton_poi_fused_clone_mul_relu_2,"aw",@nobits
	.sectionflags	@""
	.align	16
	.zero		1024


//--------------------- .nv.constant0.triton_poi_fused_clone_mul_relu_2 --------------------------
	.section	.nv.constant0.triton_poi_fused_clone_mul_relu_2,"a",@progbits
	.sectionflags	@""
	.align	4
.nv.constant0.triton_poi_fused_clone_mul_relu_2:
	.zero		560
